//
// Generated by NVIDIA NVVM Compiler
//
// Compiler Build ID: CL-36424714
// Cuda compilation tools, release 13.0, V13.0.88
// Based on NVVM 20.0.0
//

.version 9.0
.target sm_100
.address_size 64

	// .globl	_Z12MapMulKernelPfS_S_ii

.visible .entry _Z12MapMulKernelPfS_S_ii(
	.param .u64 .ptr .align 1 _Z12MapMulKernelPfS_S_ii_param_0,
	.param .u64 .ptr .align 1 _Z12MapMulKernelPfS_S_ii_param_1,
	.param .u64 .ptr .align 1 _Z12MapMulKernelPfS_S_ii_param_2,
	.param .u32 _Z12MapMulKernelPfS_S_ii_param_3,
	.param .u32 _Z12MapMulKernelPfS_S_ii_param_4
)
{
	.reg .pred 	%p<4>;
	.reg .b32 	%r<12>;
	.reg .b32 	%f<4>;
	.reg .b64 	%rd<11>;

	ld.param.u64 	%rd1, [_Z12MapMulKernelPfS_S_ii_param_0];
	ld.param.u64 	%rd2, [_Z12MapMulKernelPfS_S_ii_param_1];
	ld.param.u64 	%rd3, [_Z12MapMulKernelPfS_S_ii_param_2];
	ld.param.u32 	%r2, [_Z12MapMulKernelPfS_S_ii_param_3];
	ld.param.u32 	%r3, [_Z12MapMulKernelPfS_S_ii_param_4];
	mov.u32 	%r4, %ctaid.y;
	mov.u32 	%r5, %ntid.y;
	mov.u32 	%r6, %tid.y;
	mad.lo.s32 	%r7, %r4, %r5, %r6;
	mov.u32 	%r8, %ctaid.x;
	mov.u32 	%r9, %ntid.x;
	mov.u32 	%r10, %tid.x;
	mad.lo.s32 	%r11, %r8, %r9, %r10;
	mad.lo.s32 	%r1, %r2, %r7, %r11;
	setp.ge.s32 	%p1, %r7, %r3;
	setp.ge.s32 	%p2, %r11, %r2;
	or.pred  	%p3, %p2, %p1;
	@%p3 bra 	$L__BB0_2;
	cvta.to.global.u64 	%rd4, %rd2;
	cvta.to.global.u64 	%rd5, %rd3;
	cvta.to.global.u64 	%rd6, %rd1;
	mul.wide.s32 	%rd7, %r1, 4;
	add.s64 	%rd8, %rd4, %rd7;
	ld.global.f32 	%f1, [%rd8];
	add.s64 	%rd9, %rd5, %rd7;
	ld.global.f32 	%f2, [%rd9];
	mul.f32 	%f3, %f1, %f2;
	add.s64 	%rd10, %rd6, %rd7;
	st.global.f32 	[%rd10], %f3;
$L__BB0_2:
	ret;

}


// ===== COMPILED SASS (sm_100) =====

	.target	sm_100

	.elftype	@"ET_EXEC"


//--------------------- .note.nv.tkinfo           --------------------------
	.section	.note.nv.tkinfo,"",@"SHT_NOTE"
	.sectionflags	@"SHF_NOTE_NV_TKINFO"
	.tkinfo
        /*0018*/ 	.word	0x00000002
        /*0030*/ 	.string	""
        /*0030*/ 	.string	"ptxas"
        /*0030*/ 	.string	"Cuda compilation tools, release 13.0, V13.0.88"
        /*0030*/ 	.string	"Build cuda_13.0.r13.0/compiler.36424714_0"
        /*0030*/ 	.string	"-arch sm_100 -m 64 "



//--------------------- .note.nv.cuinfo           --------------------------
	.section	.note.nv.cuinfo,"",@"SHT_NOTE"
	.sectionflags	@"SHF_NOTE_NV_CUINFO"
        /*0018*/ 	.short	0x0002
        /*001a*/ 	.short	0x0064
        /*001c*/ 	.short	0x0082
	.zero		2


//--------------------- .nv.info                  --------------------------
	.section	.nv.info,"",@"SHT_CUDA_INFO"
	.align	4


	//----- nvinfo : EIATTR_REGCOUNT
	.align		4
        /*0000*/ 	.byte	0x04, 0x2f
        /*0002*/ 	.short	(.L_1 - .L_0)
	.align		4
.L_0:
        /*0004*/ 	.word	index@(_Z12MapMulKernelPfS_S_ii)
        /*0008*/ 	.word	0x0000000c


	//----- nvinfo : EIATTR_FRAME_SIZE
	.align		4
.L_1:
        /*000c*/ 	.byte	0x04, 0x11
        /*000e*/ 	.short	(.L_3 - .L_2)
	.align		4
.L_2:
        /*0010*/ 	.word	index@(_Z12MapMulKernelPfS_S_ii)
        /*0014*/ 	.word	0x00000000


	//----- nvinfo : EIATTR_MIN_STACK_SIZE
	.align		4
.L_3:
        /*0018*/ 	.byte	0x04, 0x12
        /*001a*/ 	.short	(.L_5 - .L_4)
	.align		4
.L_4:
        /*001c*/ 	.word	index@(_Z12MapMulKernelPfS_S_ii)
        /*0020*/ 	.word	0x00000000
.L_5:


//--------------------- .nv.compat                --------------------------
	.section	.nv.compat,"",@"SHT_CUDA_COMPAT_INFO"
	.align	4
        /*0000*/ 	.byte	0x02, 0x09, 0x00, 0x00, 0x02, 0x02, 0x01, 0x00, 0x02, 0x05, 0x05, 0x00, 0x03, 0x07, 0x01, 0x01
        /*0010*/ 	.byte	0x02, 0x03, 0x00, 0x00, 0x02, 0x06, 0x01, 0x00, 0x04, 0x0b, 0x08, 0x00, 0x09, 0x00, 0x00, 0x00
        /*0020*/ 	.byte	0x00, 0x00, 0x00, 0x00


//--------------------- .nv.info._Z12MapMulKernelPfS_S_ii --------------------------
	.section	.nv.info._Z12MapMulKernelPfS_S_ii,"",@"SHT_CUDA_INFO"
	.sectionflags	@""
	.align	4


	//----- nvinfo : EIATTR_CUDA_API_VERSION
	.align		4
        /*0000*/ 	.byte	0x04, 0x37
        /*0002*/ 	.short	(.L_7 - .L_6)
.L_6:
        /*0004*/ 	.word	0x00000082


	//----- nvinfo : EIATTR_KPARAM_INFO
	.align		4
.L_7:
        /*0008*/ 	.byte	0x04, 0x17
        /*000a*/ 	.short	(.L_9 - .L_8)
.L_8:
        /*000c*/ 	.word	0x00000000
        /*0010*/ 	.short	0x0004
        /*0012*/ 	.short	0x001c
        /*0014*/ 	.byte	0x00, 0xf0, 0x11, 0x00


	//----- nvinfo : EIATTR_KPARAM_INFO
	.align		4
.L_9:
        /*0018*/ 	.byte	0x04, 0x17
        /*001a*/ 	.short	(.L_11 - .L_10)
.L_10:
        /*001c*/ 	.word	0x00000000
        /*0020*/ 	.short	0x0003
        /*0022*/ 	.short	0x0018
        /*0024*/ 	.byte	0x00, 0xf0, 0x11, 0x00


	//----- nvinfo : EIATTR_KPARAM_INFO
	.align		4
.L_11:
        /*0028*/ 	.byte	0x04, 0x17
        /*002a*/ 	.short	(.L_13 - .L_12)
.L_12:
        /*002c*/ 	.word	0x00000000
        /*0030*/ 	.short	0x0002
        /*0032*/ 	.short	0x0010
        /*0034*/ 	.byte	0x00, 0xf5, 0x21, 0x00


	//----- nvinfo : EIATTR_KPARAM_INFO
	.align		4
.L_13:
        /*0038*/ 	.byte	0x04, 0x17
        /*003a*/ 	.short	(.L_15 - .L_14)
.L_14:
        /*003c*/ 	.word	0x00000000
        /*0040*/ 	.short	0x0001
        /*0042*/ 	.short	0x0008
        /*0044*/ 	.byte	0x00, 0xf5, 0x21, 0x00


	//----- nvinfo : EIATTR_KPARAM_INFO
	.align		4
.L_15:
        /*0048*/ 	.byte	0x04, 0x17
        /*004a*/ 	.short	(.L_17 - .L_16)
.L_16:
        /*004c*/ 	.word	0x00000000
        /*0050*/ 	.short	0x0000
        /*0052*/ 	.short	0x0000
        /*0054*/ 	.byte	0x00, 0xf5, 0x21, 0x00


	//----- nvinfo : EIATTR_SPARSE_MMA_MASK
	.align		4
.L_17:
        /*0058*/ 	.byte	0x03, 0x50
        /*005a*/ 	.short	0x0000


	//----- nvinfo : EIATTR_MAXREG_COUNT
	.align		4
        /*005c*/ 	.byte	0x03, 0x1b
        /*005e*/ 	.short	0x00ff


	//----- nvinfo : EIATTR_MERCURY_ISA_VERSION
	.align		4
        /*0060*/ 	.byte	0x03, 0x5f
        /*0062*/ 	.short	0x0101


	//----- nvinfo : EIATTR_VRC_CTA_INIT_COUNT
	.align		4
        /*0064*/ 	.byte	0x02, 0x4a
	.zero		1
	.zero		1


	//----- nvinfo : EIATTR_EXIT_INSTR_OFFSETS
	.align		4
        /*0068*/ 	.byte	0x04, 0x1c
        /*006a*/ 	.short	(.L_19 - .L_18)


	//   ....[0]....
.L_18:
        /*006c*/ 	.word	0x000000d0


	//   ....[1]....
        /*0070*/ 	.word	0x00000190


	//----- nvinfo : EIATTR_CBANK_PARAM_SIZE
	.align		4
.L_19:
        /*0074*/ 	.byte	0x03, 0x19
        /*0076*/ 	.short	0x0020


	//----- nvinfo : EIATTR_PARAM_CBANK
	.align		4
        /*0078*/ 	.byte	0x04, 0x0a
        /*007a*/ 	.short	(.L_21 - .L_20)
	.align		4
.L_20:
        /*007c*/ 	.word	index@(.nv.constant0._Z12MapMulKernelPfS_S_ii)
        /*0080*/ 	.short	0x0380
        /*0082*/ 	.short	0x0020


	//----- nvinfo : EIATTR_SW_WAR
	.align		4
.L_21:
        /*0084*/ 	.byte	0x04, 0x36
        /*0086*/ 	.short	(.L_23 - .L_22)
.L_22:
        /*0088*/ 	.word	0x00000008
.L_23:


//--------------------- .nv.callgraph             --------------------------
	.section	.nv.callgraph,"",@"SHT_CUDA_CALLGRAPH"
	.align	4
	.sectionentsize	8
	.align		4
        /*0000*/ 	.word	0x00000000
	.align		4
        /*0004*/ 	.word	0xffffffff
	.align		4
        /*0008*/ 	.word	0x00000000
	.align		4
        /*000c*/ 	.word	0xfffffffe
	.align		4
        /*0010*/ 	.word	0x00000000
	.align		4
        /*0014*/ 	.word	0xfffffffd
	.align		4
        /*0018*/ 	.word	0x00000000
	.align		4
        /*001c*/ 	.word	0xfffffffc


//--------------------- .text._Z12MapMulKernelPfS_S_ii --------------------------
	.section	.text._Z12MapMulKernelPfS_S_ii,"ax",@progbits
	.align	128
        .global         _Z12MapMulKernelPfS_S_ii
        .type           _Z12MapMulKernelPfS_S_ii,@function
        .size           _Z12MapMulKernelPfS_S_ii,(.L_x_1 - _Z12MapMulKernelPfS_S_ii)
        .other          _Z12MapMulKernelPfS_S_ii,@"STO_CUDA_ENTRY STV_DEFAULT"
_Z12MapMulKernelPfS_S_ii:
.text._Z12MapMulKernelPfS_S_ii:
[----:B------:R-:W-:Y:S01]  /*0000*/  LDC R1, c[0x0][0x37c] ;  /* 0x0000df00ff017b82 */ /* 0x000fe20000000800 */
[----:B------:R-:W0:Y:S07]  /*0010*/  S2R R3, SR_TID.Y ;  /* 0x0000000000037919 */ /* 0x000e2e0000002200 */
[----:B------:R-:W0:Y:S01]  /*0020*/  S2UR UR4, SR_CTAID.Y ;  /* 0x00000000000479c3 */ /* 0x000e220000002600 */
[----:B------:R-:W1:Y:S01]  /*0030*/  LDCU.64 UR6, c[0x0][0x398] ;  /* 0x00007300ff0677ac */ /* 0x000e620008000a00 */
[----:B------:R-:W2:Y:S06]  /*0040*/  S2R R5, SR_TID.X ;  /* 0x0000000000057919 */ /* 0x000eac0000002100 */
[----:B------:R-:W0:Y:S08]  /*0050*/  LDC R0, c[0x0][0x364] ;  /* 0x0000d900ff007b82 */ /* 0x000e300000000800 */
[----:B------:R-:W2:Y:S08]  /*0060*/  S2UR UR5, SR_CTAID.X ;  /* 0x00000000000579c3 */ /* 0x000eb00000002500 */
[----:B------:R-:W2:Y:S01]  /*0070*/  LDC R2, c[0x0][0x360] ;  /* 0x0000d800ff027b82 */ /* 0x000ea20000000800 */
[----:B0-----:R-:W-:-:S05]  /*0080*/  IMAD R0, R0, UR4, R3 ;  /* 0x0000000400007c24 */ /* 0x001fca000f8e0203 */
[----:B-1----:R-:W-:Y:S01]  /*0090*/  ISETP.GE.AND P0, PT, R0, UR7, PT ;  /* 0x0000000700007c0c */ /* 0x002fe2000bf06270 */
[----:B--2---:R-:W-:-:S04]  /*00a0*/  IMAD R3, R2, UR5, R5 ;  /* 0x0000000502037c24 */ /* 0x004fc8000f8e0205 */
[----:B------:R-:W-:Y:S01]  /*00b0*/  IMAD R9, R0, UR6, R3 ;  /* 0x0000000600097c24 */ /* 0x000fe2000f8e0203 */
[----:B------:R-:W-:-:S13]  /*00c0*/  ISETP.GE.OR P0, PT, R3, UR6, P0 ;  /* 0x0000000603007c0c */ /* 0x000fda0008706670 */
[----:B------:R-:W-:Y:S05]  /*00d0*/  @P0 EXIT ;  /* 0x000000000000094d */ /* 0x000fea0003800000 */
[----:B------:R-:W0:Y:S01]  /*00e0*/  LDC.64 R2, c[0x0][0x388] ;  /* 0x0000e200ff027b82 */ /* 0x000e220000000a00 */
[----:B------:R-:W1:Y:S07]  /*00f0*/  LDCU.64 UR4, c[0x0][0x358] ;  /* 0x00006b00ff0477ac */ /* 0x000e6e0008000a00 */
[----:B------:R-:W2:Y:S08]  /*0100*/  LDC.64 R4, c[0x0][0x390] ;  /* 0x0000e400ff047b82 */ /* 0x000eb00000000a00 */
[----:B------:R-:W3:Y:S01]  /*0110*/  LDC.64 R6, c[0x0][0x380] ;  /* 0x0000e000ff067b82 */ /* 0x000ee20000000a00 */
[----:B0-----:R-:W-:-:S06]  /*0120*/  IMAD.WIDE R2, R9, 0x4, R2 ;  /* 0x0000000409027825 */ /* 0x001fcc00078e0202 */
[----:B-1----:R-:W4:Y:S01]  /*0130*/  LDG.E R2, desc[UR4][R2.64] ;  /* 0x0000000402027981 */ /* 0x002f22000c1e1900 */
[----:B--2---:R-:W-:-:S06]  /*0140*/  IMAD.WIDE R4, R9, 0x4, R4 ;  /* 0x0000000409047825 */ /* 0x004fcc00078e0204 */
[----:B------:R-:W4:Y:S01]  /*0150*/  LDG.E R5, desc[UR4][R4.64] ;  /* 0x0000000404057981 */ /* 0x000f22000c1e1900 */
[----:B---3--:R-:W-:-:S04]  /*0160*/  IMAD.WIDE R6, R9, 0x4, R6 ;  /* 0x0000000409067825 */ /* 0x008fc800078e0206 */
[----:B----4-:R-:W-:-:S05]  /*0170*/  FMUL R9, R2, R5 ;  /* 0x0000000502097220 */ /* 0x010fca0000400000 */
[----:B------:R-:W-:Y:S01]  /*0180*/  STG.E desc[UR4][R6.64], R9 ;  /* 0x0000000906007986 */ /* 0x000fe2000c101904 */
[----:B------:R-:W-:Y:S05]  /*0190*/  EXIT ;  /* 0x000000000000794d */ /* 0x000fea0003800000 */
.L_x_0:
[----:B------:R-:W-:-:S00]  /*01a0*/  BRA `(.L_x_0) ;  /* 0xfffffffc00fc7947 */ /* 0x000fc0000383ffff */
[----:B------:R-:W-:-:S00]  /*01b0*/  NOP ;  /* 0x0000000000007918 */ /* 0x000fc00000000000 */
        /* <DEDUP_REMOVED lines=12> */
.L_x_1:


//--------------------- .nv.shared.reserved.0     --------------------------
	.section	.nv.shared.reserved.0,"aw",@nobits
	.weak		__nv_reservedSMEM_offset_0_alias
	.size		__nv_reservedSMEM_offset_0_alias, 0, 64
	.other		__nv_reservedSMEM_offset_0_alias,@"STO_CUDA_RESERVED_SHARED STV_DEFAULT"
__nv_reservedSMEM_offset_0_alias:
	.zero		0
	.zero		64


//--------------------- .nv.constant0._Z12MapMulKernelPfS_S_ii --------------------------
	.section	.nv.constant0._Z12MapMulKernelPfS_S_ii,"a",@progbits
	.sectionflags	@""
	.align	4
.nv.constant0._Z12MapMulKernelPfS_S_ii:
	.zero		928


//--------------------- SYMBOLS --------------------------

	.type		.nv.reservedSmem.offset0,@object
	.size		.nv.reservedSmem.offset0,0x4
